	.headerflags	@"EF_CUDA_TEXMODE_UNIFIED EF_CUDA_64BIT_ADDRESS EF_CUDA_ACCELERATORS EF_CUDA_SM90 EF_CUDA_VIRTUAL_SM(EF_CUDA_SM90)"
	.elftype	@"ET_EXEC"


//--------------------- .nv.info                  --------------------------
	.section	.nv.info,"",@"SHT_CUDA_INFO"
	.align	4


	//----- nvinfo : EIATTR_REGCOUNT
	.align		4
        /*0000*/ 	.byte	0x04, 0x2f
        /*0002*/ 	.short	(.L_1 - .L_0)
	.align		4
.L_0:
        /*0004*/ 	.word	index@(triton_poi_fused__softmax_div_masked_fill_4)
        /*0008*/ 	.word	0x00000010


	//----- nvinfo : EIATTR_MIN_STACK_SIZE
	.align		4
.L_1:
        /*000c*/ 	.byte	0x04, 0x12
        /*000e*/ 	.short	(.L_3 - .L_2)
	.align		4
.L_2:
        /*0010*/ 	.word	index@(triton_poi_fused__softmax_div_masked_fill_4)
        /*0014*/ 	.word	0x00000000


	//----- nvinfo : EIATTR_FRAME_SIZE
	.align		4
.L_3:
        /*0018*/ 	.byte	0x04, 0x11
        /*001a*/ 	.short	(.L_5 - .L_4)
	.align		4
.L_4:
        /*001c*/ 	.word	index@(triton_poi_fused__softmax_div_masked_fill_4)
        /*0020*/ 	.word	0x00000000


	//----- nvinfo : EIATTR_MIN_STACK_SIZE
	.align		4
.L_5:
        /*0024*/ 	.byte	0x04, 0x12
        /*0026*/ 	.short	(.L_7 - .L_6)
	.align		4
.L_6:
        /*0028*/ 	.word	index@(triton_poi_fused__softmax_div_masked_fill_4)
        /*002c*/ 	.word	0x00000000
.L_7:


//--------------------- .nv.info.triton_poi_fused__softmax_div_masked_fill_4 --------------------------
	.section	.nv.info.triton_poi_fused__softmax_div_masked_fill_4,"",@"SHT_CUDA_INFO"
	.sectionflags	@""
	.align	4


	//----- nvinfo : EIATTR_CUDA_API_VERSION
	.align		4
        /*0000*/ 	.byte	0x04, 0x37
        /*0002*/ 	.short	(.L_9 - .L_8)
.L_8:
        /*0004*/ 	.word	0x0000007c


	//----- nvinfo : EIATTR_KPARAM_INFO
	.align		4
.L_9:
        /*0008*/ 	.byte	0x04, 0x17
        /*000a*/ 	.short	(.L_11 - .L_10)
.L_10:
        /*000c*/ 	.word	0x00000000
        /*0010*/ 	.short	0x0004
        /*0012*/ 	.short	0x0020
        /*0014*/ 	.byte	0x00, 0xf0, 0x11, 0x00


	//----- nvinfo : EIATTR_KPARAM_INFO
	.align		4
.L_11:
        /*0018*/ 	.byte	0x04, 0x17
        /*001a*/ 	.short	(.L_13 - .L_12)
.L_12:
        /*001c*/ 	.word	0x00000000
        /*0020*/ 	.short	0x0003
        /*0022*/ 	.short	0x0018
        /*0024*/ 	.byte	0x00, 0xf4, 0x21, 0x00


	//----- nvinfo : EIATTR_KPARAM_INFO
	.align		4
.L_13:
        /*0028*/ 	.byte	0x04, 0x17
        /*002a*/ 	.short	(.L_15 - .L_14)
.L_14:
        /*002c*/ 	.word	0x00000000
        /*0030*/ 	.short	0x0002
        /*0032*/ 	.short	0x0010
        /*0034*/ 	.byte	0x00, 0xf4, 0x21, 0x00


	//----- nvinfo : EIATTR_KPARAM_INFO
	.align		4
.L_15:
        /*0038*/ 	.byte	0x04, 0x17
        /*003a*/ 	.short	(.L_17 - .L_16)
.L_16:
        /*003c*/ 	.word	0x00000000
        /*0040*/ 	.short	0x0001
        /*0042*/ 	.short	0x0008
        /*0044*/ 	.byte	0x00, 0xf4, 0x21, 0x00


	//----- nvinfo : EIATTR_KPARAM_INFO
	.align		4
.L_17:
        /*0048*/ 	.byte	0x04, 0x17
        /*004a*/ 	.short	(.L_19 - .L_18)
.L_18:
        /*004c*/ 	.word	0x00000000
        /*0050*/ 	.short	0x0000
        /*0052*/ 	.short	0x0000
        /*0054*/ 	.byte	0x00, 0xf4, 0x21, 0x00


	//----- nvinfo : EIATTR_SPARSE_MMA_MASK
	.align		4
.L_19:
        /*0058*/ 	.byte	0x03, 0x50
        /*005a*/ 	.short	0x0000


	//----- nvinfo : EIATTR_MAXREG_COUNT
	.align		4
        /*005c*/ 	.byte	0x03, 0x1b
        /*005e*/ 	.short	0x00ff


	//----- nvinfo : EIATTR_EXIT_INSTR_OFFSETS
	.align		4
        /*0060*/ 	.byte	0x04, 0x1c
        /*0062*/ 	.short	(.L_21 - .L_20)


	//   ....[0]....
.L_20:
        /*0064*/ 	.word	0x000002f0


	//   ....[1]....
        /*0068*/ 	.word	0x00000310


	//----- nvinfo : EIATTR_REQNTID
	.align		4
.L_21:
        /*006c*/ 	.byte	0x04, 0x10
        /*006e*/ 	.short	(.L_23 - .L_22)
.L_22:
        /*0070*/ 	.word	0x00000080
        /*0074*/ 	.word	0x00000001
        /*0078*/ 	.word	0x00000001


	//----- nvinfo : EIATTR_CBANK_PARAM_SIZE
	.align		4
.L_23:
        /*007c*/ 	.byte	0x03, 0x19
        /*007e*/ 	.short	0x0024


	//----- nvinfo : EIATTR_PARAM_CBANK
	.align		4
        /*0080*/ 	.byte	0x04, 0x0a
        /*0082*/ 	.short	(.L_25 - .L_24)
	.align		4
.L_24:
        /*0084*/ 	.word	index@(.nv.constant0.triton_poi_fused__softmax_div_masked_fill_4)
        /*0088*/ 	.short	0x0210
        /*008a*/ 	.short	0x0024


	//----- nvinfo : EIATTR_SW_WAR
	.align		4
.L_25:
        /*008c*/ 	.byte	0x04, 0x36
        /*008e*/ 	.short	(.L_27 - .L_26)
.L_26:
        /*0090*/ 	.word	0x00000008
.L_27:


//--------------------- .nv.callgraph             --------------------------
	.section	.nv.callgraph,"",@"SHT_CUDA_CALLGRAPH"
	.align	4
	.sectionentsize	8
	.align		4
        /*0000*/ 	.word	0x00000000
	.align		4
        /*0004*/ 	.word	0xffffffff
	.align		4
        /*0008*/ 	.word	0x00000000
	.align		4
        /*000c*/ 	.word	0xfffffffe
	.align		4
        /*0010*/ 	.word	0x00000000
	.align		4
        /*0014*/ 	.word	0xfffffffd
	.align		4
        /*0018*/ 	.word	0x00000000
	.align		4
        /*001c*/ 	.word	0xfffffffc


//--------------------- .text.triton_poi_fused__softmax_div_masked_fill_4 --------------------------
	.section	.text.triton_poi_fused__softmax_div_masked_fill_4,"ax",@progbits
	.align	128
        .global         triton_poi_fused__softmax_div_masked_fill_4
        .type           triton_poi_fused__softmax_div_masked_fill_4,@function
        .size           triton_poi_fused__softmax_div_masked_fill_4,(.L_x_1 - triton_poi_fused__softmax_div_masked_fill_4)
        .other          triton_poi_fused__softmax_div_masked_fill_4,@"STO_CUDA_ENTRY STV_DEFAULT"
triton_poi_fused__softmax_div_masked_fill_4:
.text.triton_poi_fused__softmax_div_masked_fill_4:
[----:B------:R-:W0:Y:S02]  /*0000*/  LDC R1, c[0x0][0x28] ;  /* 0x00000a00ff017b82 */ /* 0x000e240000000800 */
[----:B------:R-:W1:Y:S01]  /*0010*/  S2R R0, SR_TID.X ;  /* 0x0000000000007919 */ /* 0x000e620000002100 */
[----:B------:R-:W2:Y:S01]  /*0020*/  LDC.64 R2, c[0x0][0x210] ;  /* 0x00008400ff027b82 */ /* 0x000ea20000000a00 */
[----:B------:R-:W-:Y:S01]  /*0030*/  ULDC.64 UR4, c[0x0][0x218] ;  /* 0x0000860000047ab9 */ /* 0x000fe20000000a00 */
[----:B------:R-:W-:Y:S01]  /*0040*/  PRMT R13, RZ, 0x7610, R13 ;  /* 0x00007610ff0d7816 */ /* 0x000fe2000000000d */
[----:B------:R-:W3:Y:S01]  /*0050*/  S2R R7, SR_CTAID.X ;  /* 0x0000000000077919 */ /* 0x000ee20000002500 */
[----:B------:R-:W-:Y:S01]  /*0060*/  HFMA2.MMA R10, -RZ, RZ, 0, 0 ;  /* 0x00000000ff0a7435 */ /* 0x000fe200000001ff */
[----:B-1----:R-:W-:Y:S02]  /*0070*/  LOP3.LUT R0, R0, 0x7f, RZ, 0xc0, !PT ;  /* 0x0000007f00007812 */ /* 0x002fe400078ec0ff */
[----:B---3--:R-:W-:-:S03]  /*0080*/  SHF.R.S32.HI R4, RZ, 0x18, R7 ;  /* 0x00000018ff047819 */ /* 0x008fc60000011407 */
[----:B------:R-:W-:Y:S01]  /*0090*/  IMAD R7, R7, 0x80, R0 ;  /* 0x0000008007077824 */ /* 0x000fe200078e0200 */
[----:B------:R-:W-:-:S03]  /*00a0*/  SGXT R0, R4, 0x1 ;  /* 0x000000010400781a */ /* 0x000fc60000000200 */
[C---:B--2---:R-:W-:Y:S01]  /*00b0*/  IMAD.WIDE R2, R7.reuse, 0x4, R2 ;  /* 0x0000000407027825 */ /* 0x044fe200078e0202 */
[----:B------:R-:W1:Y:S01]  /*00c0*/  LDC.64 R4, c[0x0][0x220] ;  /* 0x00008800ff047b82 */ /* 0x000e620000000a00 */
[----:B------:R-:W-:Y:S02]  /*00d0*/  ISETP.GE.AND P0, PT, R7, 0x100, PT ;  /* 0x000001000700780c */ /* 0x000fe40003f06270 */
[CC--:B------:R-:W-:Y:S02]  /*00e0*/  LEA.HI R6, R0.reuse, R7.reuse, RZ, 0x6 ;  /* 0x0000000700067211 */ /* 0x0c0fe400078f30ff */
[----:B------:R-:W-:Y:S02]  /*00f0*/  LEA.HI R0, R0, R7, RZ, 0x2 ;  /* 0x0000000700007211 */ /* 0x000fe400078f10ff */
[----:B------:R-:W-:Y:S02]  /*0100*/  LOP3.LUT R6, R6, 0xffffffc0, RZ, 0xc0, !PT ;  /* 0xffffffc006067812 */ /* 0x000fe400078ec0ff */
[----:B------:R-:W-:-:S03]  /*0110*/  SHF.R.S32.HI R11, RZ, 0x2, R0 ;  /* 0x00000002ff0b7819 */ /* 0x000fc60000011400 */
[----:B------:R-:W-:-:S05]  /*0120*/  IMAD.IADD R6, R7, 0x1, -R6 ;  /* 0x0000000107067824 */ /* 0x000fca00078e0a06 */
[----:B------:R-:W-:-:S04]  /*0130*/  IADD3 R8, P1, R6, UR4, RZ ;  /* 0x0000000406087c10 */ /* 0x000fc8000ff3e0ff */
[----:B------:R-:W-:Y:S01]  /*0140*/  LEA.HI.X.SX32 R9, R6, UR5, 0x1, P1 ;  /* 0x0000000506097c11 */ /* 0x000fe200088f0eff */
[----:B------:R-:W-:Y:S01]  /*0150*/  ULDC.64 UR4, c[0x0][0x208] ;  /* 0x0000820000047ab9 */ /* 0x000fe20000000a00 */
[----:B------:R-:W2:Y:S01]  /*0160*/  LDC.64 R6, c[0x0][0x228] ;  /* 0x00008a00ff067b82 */ /* 0x000ea20000000a00 */
[----:B------:R-:W-:Y:S01]  /*0170*/  IMAD.MOV.U32 R0, RZ, RZ, RZ ;  /* 0x000000ffff007224 */ /* 0x000fe200078e00ff */
[----:B------:R-:W3:Y:S04]  /*0180*/  @!P0 LDG.E R10, desc[UR4][R2.64] ;  /* 0x00000004020a8981 */ /* 0x000ee8000c1e1900 */
[----:B------:R-:W4:Y:S01]  /*0190*/  @!P0 LDG.E.EL.U8 R13, desc[UR4][R8.64] ;  /* 0x00000004080d8981 */ /* 0x000f22000c2e1100 */
[----:B-1----:R-:W-:-:S05]  /*01a0*/  IMAD.WIDE R4, R11, 0x4, R4 ;  /* 0x000000040b047825 */ /* 0x002fca00078e0204 */
[----:B------:R-:W5:Y:S01]  /*01b0*/  @!P0 LDG.E.EL R0, desc[UR4][R4.64] ;  /* 0x0000000404008981 */ /* 0x000f62000c2e1900 */
[----:B------:R-:W-:Y:S01]  /*01c0*/  MOV R12, RZ ;  /* 0x000000ff000c7202 */ /* 0x000fe20000000f00 */
[----:B--2---:R-:W-:-:S05]  /*01d0*/  IMAD.WIDE R6, R11, 0x4, R6 ;  /* 0x000000040b067825 */ /* 0x004fca00078e0206 */
[----:B------:R-:W2:Y:S01]  /*01e0*/  @!P0 LDG.E.EL R12, desc[UR4][R6.64] ;  /* 0x00000004060c8981 */ /* 0x000ea2000c2e1900 */
[----:B----4-:R-:W-:-:S04]  /*01f0*/  LOP3.LUT P1, RZ, R13, 0xff, RZ, 0xc0, !PT ;  /* 0x000000ff0dff7812 */ /* 0x010fc8000782c0ff */
[----:B---3--:R-:W-:-:S05]  /*0200*/  FSEL R11, R10, -1.00000000000000000000e+09, !P1 ;  /* 0xce6e6b280a0b7808 */ /* 0x008fca0004800000 */
[----:B-----5:R-:W-:-:S04]  /*0210*/  FADD R0, R11, -R0 ;  /* 0x800000000b007221 */ /* 0x020fc80000000000 */
[----:B------:R-:W-:-:S05]  /*0220*/  FMUL R0, R0, 1.4426950216293334961 ;  /* 0x3fb8aa3b00007820 */ /* 0x000fca0000400000 */
[----:B------:R-:W-:Y:S02]  /*0230*/  FSETP.GEU.AND P2, PT, R0, -126, PT ;  /* 0xc2fc00000000780b */ /* 0x000fe40003f4e000 */
[C---:B--2---:R-:W-:Y:S02]  /*0240*/  FSETP.GT.AND P1, PT, |R12|.reuse, 8.50705917302346158658e+37, PT ;  /* 0x7e8000000c00780b */ /* 0x044fe40003f24200 */
[----:B------:R-:W-:-:S09]  /*0250*/  FSETP.GEU.AND P3, PT, |R12|, 1.175494350822287508e-38, PT ;  /* 0x008000000c00780b */ /* 0x000fd20003f6e200 */
[----:B------:R-:W-:-:S04]  /*0260*/  @!P2 FMUL R0, R0, 0.5 ;  /* 0x3f0000000000a820 */ /* 0x000fc80000400000 */
[----:B------:R-:W1:Y:S01]  /*0270*/  MUFU.EX2 R4, R0 ;  /* 0x0000000000047308 */ /* 0x000e620000000800 */
[----:B------:R-:W-:-:S04]  /*0280*/  @P1 FMUL R12, R12, 0.25 ;  /* 0x3e8000000c0c1820 */ /* 0x000fc80000400000 */
[----:B------:R-:W-:-:S04]  /*0290*/  @!P3 FMUL R12, R12, 16777216 ;  /* 0x4b8000000c0cb820 */ /* 0x000fc80000400000 */
[----:B------:R-:W2:Y:S01]  /*02a0*/  MUFU.RCP R5, R12 ;  /* 0x0000000c00057308 */ /* 0x000ea20000001000 */
[----:B-1----:R-:W-:-:S04]  /*02b0*/  @!P2 FMUL R4, R4, R4 ;  /* 0x000000040404a220 */ /* 0x002fc80000400000 */
[----:B------:R-:W-:-:S04]  /*02c0*/  @P1 FMUL R4, R4, 0.25 ;  /* 0x3e80000004041820 */ /* 0x000fc80000400000 */
[----:B------:R-:W-:-:S04]  /*02d0*/  @!P3 FMUL R4, R4, 16777216 ;  /* 0x4b8000000404b820 */ /* 0x000fc80000400000 */
[----:B--2---:R-:W-:Y:S01]  /*02e0*/  FMUL R5, R5, R4 ;  /* 0x0000000405057220 */ /* 0x004fe20000400000 */
[----:B------:R-:W-:Y:S06]  /*02f0*/  @P0 EXIT ;  /* 0x000000000000094d */ /* 0x000fec0003800000 */
[----:B------:R-:W-:Y:S01]  /*0300*/  STG.E desc[UR4][R2.64], R5 ;  /* 0x0000000502007986 */ /* 0x000fe2000c101904 */
[----:B------:R-:W-:Y:S05]  /*0310*/  EXIT ;  /* 0x000000000000794d */ /* 0x000fea0003800000 */
.L_x_0:
[----:B------:R-:W-:-:S00]  /*0320*/  BRA `(.L_x_0) ;  /* 0xfffffffc00fc7947 */ /* 0x000fc0000383ffff */
[----:B------:R-:W-:-:S00]  /*0330*/  NOP ;  /* 0x0000000000007918 */ /* 0x000fc00000000000 */
        /* <DEDUP_REMOVED lines=12> */
.L_x_1:


//--------------------- .nv.constant0.triton_poi_fused__softmax_div_masked_fill_4 --------------------------
	.section	.nv.constant0.triton_poi_fused__softmax_div_masked_fill_4,"a",@progbits
	.sectionflags	@""
	.align	4
.nv.constant0.triton_poi_fused__softmax_div_masked_fill_4:
	.zero		564
